//
// Generated by NVIDIA NVVM Compiler
//
// Compiler Build ID: CL-36424714
// Cuda compilation tools, release 13.0, V13.0.88
// Based on NVVM 20.0.0
//

.version 9.0
.target sm_100
.address_size 64

	// .globl	_Z16update_particlesP8Particleif

.visible .entry _Z16update_particlesP8Particleif(
	.param .u64 .ptr .align 1 _Z16update_particlesP8Particleif_param_0,
	.param .u32 _Z16update_particlesP8Particleif_param_1,
	.param .f32 _Z16update_particlesP8Particleif_param_2
)
{
	.reg .pred 	%p<2>;
	.reg .b32 	%r<6>;
	.reg .b32 	%f<8>;
	.reg .b64 	%rd<5>;

	ld.param.u64 	%rd1, [_Z16update_particlesP8Particleif_param_0];
	ld.param.u32 	%r2, [_Z16update_particlesP8Particleif_param_1];
	ld.param.f32 	%f1, [_Z16update_particlesP8Particleif_param_2];
	mov.u32 	%r3, %ctaid.x;
	mov.u32 	%r4, %ntid.x;
	mov.u32 	%r5, %tid.x;
	mad.lo.s32 	%r1, %r3, %r4, %r5;
	setp.ge.s32 	%p1, %r1, %r2;
	@%p1 bra 	$L__BB0_2;
	cvta.to.global.u64 	%rd2, %rd1;
	mul.wide.s32 	%rd3, %r1, 16;
	add.s64 	%rd4, %rd2, %rd3;
	ld.global.f32 	%f2, [%rd4+8];
	ld.global.f32 	%f3, [%rd4];
	fma.rn.f32 	%f4, %f1, %f2, %f3;
	st.global.f32 	[%rd4], %f4;
	ld.global.f32 	%f5, [%rd4+12];
	ld.global.f32 	%f6, [%rd4+4];
	fma.rn.f32 	%f7, %f1, %f5, %f6;
	st.global.f32 	[%rd4+4], %f7;
$L__BB0_2:
	ret;

}


// ===== COMPILED SASS (sm_100) =====

	.target	sm_100

	.elftype	@"ET_EXEC"


//--------------------- .note.nv.tkinfo           --------------------------
	.section	.note.nv.tkinfo,"",@"SHT_NOTE"
	.sectionflags	@"SHF_NOTE_NV_TKINFO"
	.tkinfo
        /*0018*/ 	.word	0x00000002
        /*0030*/ 	.string	""
        /*0030*/ 	.string	"ptxas"
        /*0030*/ 	.string	"Cuda compilation tools, release 13.0, V13.0.88"
        /*0030*/ 	.string	"Build cuda_13.0.r13.0/compiler.36424714_0"
        /*0030*/ 	.string	"-arch sm_100 -m 64 "



//--------------------- .note.nv.cuinfo           --------------------------
	.section	.note.nv.cuinfo,"",@"SHT_NOTE"
	.sectionflags	@"SHF_NOTE_NV_CUINFO"
        /*0018*/ 	.short	0x0002
        /*001a*/ 	.short	0x0064
        /*001c*/ 	.short	0x0082
	.zero		2


//--------------------- .nv.info                  --------------------------
	.section	.nv.info,"",@"SHT_CUDA_INFO"
	.align	4


	//----- nvinfo : EIATTR_REGCOUNT
	.align		4
        /*0000*/ 	.byte	0x04, 0x2f
        /*0002*/ 	.short	(.L_1 - .L_0)
	.align		4
.L_0:
        /*0004*/ 	.word	index@(_Z16update_particlesP8Particleif)
        /*0008*/ 	.word	0x0000000a


	//----- nvinfo : EIATTR_FRAME_SIZE
	.align		4
.L_1:
        /*000c*/ 	.byte	0x04, 0x11
        /*000e*/ 	.short	(.L_3 - .L_2)
	.align		4
.L_2:
        /*0010*/ 	.word	index@(_Z16update_particlesP8Particleif)
        /*0014*/ 	.word	0x00000000


	//----- nvinfo : EIATTR_MIN_STACK_SIZE
	.align		4
.L_3:
        /*0018*/ 	.byte	0x04, 0x12
        /*001a*/ 	.short	(.L_5 - .L_4)
	.align		4
.L_4:
        /*001c*/ 	.word	index@(_Z16update_particlesP8Particleif)
        /*0020*/ 	.word	0x00000000
.L_5:


//--------------------- .nv.compat                --------------------------
	.section	.nv.compat,"",@"SHT_CUDA_COMPAT_INFO"
	.align	4
        /*0000*/ 	.byte	0x02, 0x09, 0x00, 0x00, 0x02, 0x02, 0x01, 0x00, 0x02, 0x05, 0x05, 0x00, 0x03, 0x07, 0x01, 0x01
        /*0010*/ 	.byte	0x02, 0x03, 0x00, 0x00, 0x02, 0x06, 0x01, 0x00, 0x04, 0x0b, 0x08, 0x00, 0x09, 0x00, 0x00, 0x00
        /*0020*/ 	.byte	0x00, 0x00, 0x00, 0x00


//--------------------- .nv.info._Z16update_particlesP8Particleif --------------------------
	.section	.nv.info._Z16update_particlesP8Particleif,"",@"SHT_CUDA_INFO"
	.sectionflags	@""
	.align	4


	//----- nvinfo : EIATTR_CUDA_API_VERSION
	.align		4
        /*0000*/ 	.byte	0x04, 0x37
        /*0002*/ 	.short	(.L_7 - .L_6)
.L_6:
        /*0004*/ 	.word	0x00000082


	//----- nvinfo : EIATTR_KPARAM_INFO
	.align		4
.L_7:
        /*0008*/ 	.byte	0x04, 0x17
        /*000a*/ 	.short	(.L_9 - .L_8)
.L_8:
        /*000c*/ 	.word	0x00000000
        /*0010*/ 	.short	0x0002
        /*0012*/ 	.short	0x000c
        /*0014*/ 	.byte	0x00, 0xf0, 0x11, 0x00


	//----- nvinfo : EIATTR_KPARAM_INFO
	.align		4
.L_9:
        /*0018*/ 	.byte	0x04, 0x17
        /*001a*/ 	.short	(.L_11 - .L_10)
.L_10:
        /*001c*/ 	.word	0x00000000
        /*0020*/ 	.short	0x0001
        /*0022*/ 	.short	0x0008
        /*0024*/ 	.byte	0x00, 0xf0, 0x11, 0x00


	//----- nvinfo : EIATTR_KPARAM_INFO
	.align		4
.L_11:
        /*0028*/ 	.byte	0x04, 0x17
        /*002a*/ 	.short	(.L_13 - .L_12)
.L_12:
        /*002c*/ 	.word	0x00000000
        /*0030*/ 	.short	0x0000
        /*0032*/ 	.short	0x0000
        /*0034*/ 	.byte	0x00, 0xf5, 0x21, 0x00


	//----- nvinfo : EIATTR_SPARSE_MMA_MASK
	.align		4
.L_13:
        /*0038*/ 	.byte	0x03, 0x50
        /*003a*/ 	.short	0x0000


	//----- nvinfo : EIATTR_MAXREG_COUNT
	.align		4
        /*003c*/ 	.byte	0x03, 0x1b
        /*003e*/ 	.short	0x00ff


	//----- nvinfo : EIATTR_MERCURY_ISA_VERSION
	.align		4
        /*0040*/ 	.byte	0x03, 0x5f
        /*0042*/ 	.short	0x0101


	//----- nvinfo : EIATTR_VRC_CTA_INIT_COUNT
	.align		4
        /*0044*/ 	.byte	0x02, 0x4a
	.zero		1
	.zero		1


	//----- nvinfo : EIATTR_EXIT_INSTR_OFFSETS
	.align		4
        /*0048*/ 	.byte	0x04, 0x1c
        /*004a*/ 	.short	(.L_15 - .L_14)


	//   ....[0]....
.L_14:
        /*004c*/ 	.word	0x00000070


	//   ....[1]....
        /*0050*/ 	.word	0x00000140


	//----- nvinfo : EIATTR_CBANK_PARAM_SIZE
	.align		4
.L_15:
        /*0054*/ 	.byte	0x03, 0x19
        /*0056*/ 	.short	0x0010


	//----- nvinfo : EIATTR_PARAM_CBANK
	.align		4
        /*0058*/ 	.byte	0x04, 0x0a
        /*005a*/ 	.short	(.L_17 - .L_16)
	.align		4
.L_16:
        /*005c*/ 	.word	index@(.nv.constant0._Z16update_particlesP8Particleif)
        /*0060*/ 	.short	0x0380
        /*0062*/ 	.short	0x0010


	//----- nvinfo : EIATTR_SW_WAR
	.align		4
.L_17:
        /*0064*/ 	.byte	0x04, 0x36
        /*0066*/ 	.short	(.L_19 - .L_18)
.L_18:
        /*0068*/ 	.word	0x00000008
.L_19:


//--------------------- .nv.callgraph             --------------------------
	.section	.nv.callgraph,"",@"SHT_CUDA_CALLGRAPH"
	.align	4
	.sectionentsize	8
	.align		4
        /*0000*/ 	.word	0x00000000
	.align		4
        /*0004*/ 	.word	0xffffffff
	.align		4
        /*0008*/ 	.word	0x00000000
	.align		4
        /*000c*/ 	.word	0xfffffffe
	.align		4
        /*0010*/ 	.word	0x00000000
	.align		4
        /*0014*/ 	.word	0xfffffffd
	.align		4
        /*0018*/ 	.word	0x00000000
	.align		4
        /*001c*/ 	.word	0xfffffffc


//--------------------- .text._Z16update_particlesP8Particleif --------------------------
	.section	.text._Z16update_particlesP8Particleif,"ax",@progbits
	.align	128
        .global         _Z16update_particlesP8Particleif
        .type           _Z16update_particlesP8Particleif,@function
        .size           _Z16update_particlesP8Particleif,(.L_x_1 - _Z16update_particlesP8Particleif)
        .other          _Z16update_particlesP8Particleif,@"STO_CUDA_ENTRY STV_DEFAULT"
_Z16update_particlesP8Particleif:
.text._Z16update_particlesP8Particleif:
[----:B------:R-:W-:Y:S01]  /*0000*/  LDC R1, c[0x0][0x37c] ;  /* 0x0000df00ff017b82 */ /* 0x000fe20000000800 */
[----:B------:R-:W0:Y:S07]  /*0010*/  S2R R0, SR_TID.X ;  /* 0x0000000000007919 */ /* 0x000e2e0000002100 */
[----:B------:R-:W0:Y:S01]  /*0020*/  S2UR UR4, SR_CTAID.X ;  /* 0x00000000000479c3 */ /* 0x000e220000002500 */
[----:B------:R-:W1:Y:S07]  /*0030*/  LDCU UR5, c[0x0][0x388] ;  /* 0x00007100ff0577ac */ /* 0x000e6e0008000800 */
[----:B------:R-:W0:Y:S02]  /*0040*/  LDC R5, c[0x0][0x360] ;  /* 0x0000d800ff057b82 */ /* 0x000e240000000800 */
[----:B0-----:R-:W-:-:S05]  /*0050*/  IMAD R5, R5, UR4, R0 ;  /* 0x0000000405057c24 */ /* 0x001fca000f8e0200 */
[----:B-1----:R-:W-:-:S13]  /*0060*/  ISETP.GE.AND P0, PT, R5, UR5, PT ;  /* 0x0000000505007c0c */ /* 0x002fda000bf06270 */
[----:B------:R-:W-:Y:S05]  /*0070*/  @P0 EXIT ;  /* 0x000000000000094d */ /* 0x000fea0003800000 */
[----:B------:R-:W0:Y:S01]  /*0080*/  LDC.64 R2, c[0x0][0x380] ;  /* 0x0000e000ff027b82 */ /* 0x000e220000000a00 */
[----:B------:R-:W1:Y:S01]  /*0090*/  LDCU.64 UR4, c[0x0][0x358] ;  /* 0x00006b00ff0477ac */ /* 0x000e620008000a00 */
[----:B------:R-:W2:Y:S01]  /*00a0*/  LDCU UR6, c[0x0][0x38c] ;  /* 0x00007180ff0677ac */ /* 0x000ea20008000800 */
[----:B0-----:R-:W-:-:S05]  /*00b0*/  IMAD.WIDE R2, R5, 0x10, R2 ;  /* 0x0000001005027825 */ /* 0x001fca00078e0202 */
[----:B-1----:R-:W2:Y:S04]  /*00c0*/  LDG.E R0, desc[UR4][R2.64+0x8] ;  /* 0x0000080402007981 */ /* 0x002ea8000c1e1900 */
[----:B------:R-:W2:Y:S04]  /*00d0*/  LDG.E R5, desc[UR4][R2.64] ;  /* 0x0000000402057981 */ /* 0x000ea8000c1e1900 */
[----:B------:R-:W3:Y:S04]  /*00e0*/  LDG.E R4, desc[UR4][R2.64+0xc] ;  /* 0x00000c0402047981 */ /* 0x000ee8000c1e1900 */
[----:B------:R-:W3:Y:S01]  /*00f0*/  LDG.E R7, desc[UR4][R2.64+0x4] ;  /* 0x0000040402077981 */ /* 0x000ee2000c1e1900 */
[----:B--2---:R-:W-:-:S05]  /*0100*/  FFMA R5, R0, UR6, R5 ;  /* 0x0000000600057c23 */ /* 0x004fca0008000005 */
[----:B------:R-:W-:Y:S01]  /*0110*/  STG.E desc[UR4][R2.64], R5 ;  /* 0x0000000502007986 */ /* 0x000fe2000c101904 */
[----:B---3--:R-:W-:-:S05]  /*0120*/  FFMA R7, R4, UR6, R7 ;  /* 0x0000000604077c23 */ /* 0x008fca0008000007 */
[----:B------:R-:W-:Y:S01]  /*0130*/  STG.E desc[UR4][R2.64+0x4], R7 ;  /* 0x0000040702007986 */ /* 0x000fe2000c101904 */
[----:B------:R-:W-:Y:S05]  /*0140*/  EXIT ;  /* 0x000000000000794d */ /* 0x000fea0003800000 */
.L_x_0:
[----:B------:R-:W-:-:S00]  /*0150*/  BRA `(.L_x_0) ;  /* 0xfffffffc00fc7947 */ /* 0x000fc0000383ffff */
[----:B------:R-:W-:-:S00]  /*0160*/  NOP ;  /* 0x0000000000007918 */ /* 0x000fc00000000000 */
        /* <DEDUP_REMOVED lines=9> */
.L_x_1:


//--------------------- .nv.shared.reserved.0     --------------------------
	.section	.nv.shared.reserved.0,"aw",@nobits
	.weak		__nv_reservedSMEM_offset_0_alias
	.size		__nv_reservedSMEM_offset_0_alias, 0, 64
	.other		__nv_reservedSMEM_offset_0_alias,@"STO_CUDA_RESERVED_SHARED STV_DEFAULT"
__nv_reservedSMEM_offset_0_alias:
	.zero		0
	.zero		64


//--------------------- .nv.constant0._Z16update_particlesP8Particleif --------------------------
	.section	.nv.constant0._Z16update_particlesP8Particleif,"a",@progbits
	.sectionflags	@""
	.align	4
.nv.constant0._Z16update_particlesP8Particleif:
	.zero		912


//--------------------- SYMBOLS --------------------------

	.type		.nv.reservedSmem.offset0,@object
	.size		.nv.reservedSmem.offset0,0x4
